//
// Generated by NVIDIA NVVM Compiler
//
// Compiler Build ID: CL-36424714
// Cuda compilation tools, release 13.0, V13.0.88
// Based on NVVM 20.0.0
//

.version 9.0
.target sm_100
.address_size 64

	// .globl	_Z4mmulPKfS0_Pfi

.visible .entry _Z4mmulPKfS0_Pfi(
	.param .u64 .ptr .align 1 _Z4mmulPKfS0_Pfi_param_0,
	.param .u64 .ptr .align 1 _Z4mmulPKfS0_Pfi_param_1,
	.param .u64 .ptr .align 1 _Z4mmulPKfS0_Pfi_param_2,
	.param .u32 _Z4mmulPKfS0_Pfi_param_3
)
{
	.reg .pred 	%p<10>;
	.reg .b32 	%r<42>;
	.reg .b32 	%f<67>;
	.reg .b64 	%rd<67>;

	ld.param.u64 	%rd14, [_Z4mmulPKfS0_Pfi_param_0];
	ld.param.u64 	%rd15, [_Z4mmulPKfS0_Pfi_param_1];
	ld.param.u32 	%r19, [_Z4mmulPKfS0_Pfi_param_3];
	cvta.to.global.u64 	%rd1, %rd15;
	cvta.to.global.u64 	%rd2, %rd14;
	mov.u32 	%r20, %ntid.x;
	mov.u32 	%r21, %ctaid.x;
	mov.u32 	%r22, %tid.x;
	mad.lo.s32 	%r1, %r20, %r21, %r22;
	mov.u32 	%r23, %ntid.y;
	mov.u32 	%r24, %ctaid.y;
	mov.u32 	%r25, %tid.y;
	mad.lo.s32 	%r26, %r23, %r24, %r25;
	max.s32 	%r27, %r1, %r26;
	setp.ge.s32 	%p1, %r27, %r19;
	@%p1 bra 	$L__BB0_13;
	mul.lo.s32 	%r3, %r19, %r26;
	and.b32  	%r4, %r19, 7;
	setp.lt.u32 	%p2, %r19, 8;
	mov.f32 	%f66, 0f00000000;
	mov.b32 	%r40, 0;
	@%p2 bra 	$L__BB0_4;
	and.b32  	%r40, %r19, 2147483640;
	neg.s32 	%r38, %r40;
	mul.wide.s32 	%rd16, %r19, 4;
	add.s64 	%rd3, %rd1, %rd16;
	shl.b32 	%r7, %r19, 3;
	mul.wide.s32 	%rd17, %r19, 8;
	add.s64 	%rd4, %rd1, %rd17;
	mul.wide.s32 	%rd18, %r19, 12;
	add.s64 	%rd5, %rd1, %rd18;
	mul.wide.s32 	%rd19, %r19, 16;
	add.s64 	%rd6, %rd1, %rd19;
	mul.wide.s32 	%rd20, %r19, 20;
	add.s64 	%rd7, %rd1, %rd20;
	mul.wide.s32 	%rd21, %r19, 24;
	add.s64 	%rd8, %rd1, %rd21;
	mul.wide.s32 	%rd22, %r19, 28;
	add.s64 	%rd9, %rd1, %rd22;
	mul.wide.u32 	%rd23, %r3, 4;
	add.s64 	%rd24, %rd23, %rd2;
	add.s64 	%rd66, %rd24, 16;
	mov.f32 	%f66, 0f00000000;
	mov.u32 	%r37, %r1;
$L__BB0_3:
	.pragma "nounroll";
	mul.wide.s32 	%rd25, %r37, 4;
	add.s64 	%rd26, %rd3, %rd25;
	add.s64 	%rd27, %rd4, %rd25;
	add.s64 	%rd28, %rd5, %rd25;
	add.s64 	%rd29, %rd6, %rd25;
	add.s64 	%rd30, %rd7, %rd25;
	add.s64 	%rd31, %rd8, %rd25;
	add.s64 	%rd32, %rd9, %rd25;
	add.s64 	%rd33, %rd1, %rd25;
	ld.global.f32 	%f16, [%rd66+-16];
	ld.global.f32 	%f17, [%rd33];
	fma.rn.f32 	%f18, %f16, %f17, %f66;
	ld.global.f32 	%f19, [%rd66+-12];
	ld.global.f32 	%f20, [%rd26];
	fma.rn.f32 	%f21, %f19, %f20, %f18;
	ld.global.f32 	%f22, [%rd66+-8];
	ld.global.f32 	%f23, [%rd27];
	fma.rn.f32 	%f24, %f22, %f23, %f21;
	ld.global.f32 	%f25, [%rd66+-4];
	ld.global.f32 	%f26, [%rd28];
	fma.rn.f32 	%f27, %f25, %f26, %f24;
	ld.global.f32 	%f28, [%rd66];
	ld.global.f32 	%f29, [%rd29];
	fma.rn.f32 	%f30, %f28, %f29, %f27;
	ld.global.f32 	%f31, [%rd66+4];
	ld.global.f32 	%f32, [%rd30];
	fma.rn.f32 	%f33, %f31, %f32, %f30;
	ld.global.f32 	%f34, [%rd66+8];
	ld.global.f32 	%f35, [%rd31];
	fma.rn.f32 	%f36, %f34, %f35, %f33;
	ld.global.f32 	%f37, [%rd66+12];
	ld.global.f32 	%f38, [%rd32];
	fma.rn.f32 	%f66, %f37, %f38, %f36;
	add.s32 	%r38, %r38, 8;
	add.s32 	%r37, %r37, %r7;
	add.s64 	%rd66, %rd66, 32;
	setp.ne.s32 	%p3, %r38, 0;
	@%p3 bra 	$L__BB0_3;
$L__BB0_4:
	setp.eq.s32 	%p4, %r4, 0;
	@%p4 bra 	$L__BB0_12;
	and.b32  	%r13, %r19, 3;
	setp.lt.u32 	%p5, %r4, 4;
	@%p5 bra 	$L__BB0_7;
	add.s32 	%r29, %r40, %r3;
	mul.wide.u32 	%rd34, %r29, 4;
	add.s64 	%rd35, %rd2, %rd34;
	ld.global.f32 	%f40, [%rd35];
	mad.lo.s32 	%r30, %r40, %r19, %r1;
	mul.wide.s32 	%rd36, %r30, 4;
	add.s64 	%rd37, %rd1, %rd36;
	ld.global.f32 	%f41, [%rd37];
	fma.rn.f32 	%f42, %f40, %f41, %f66;
	cvt.u64.u32 	%rd38, %r3;
	cvt.u64.u32 	%rd39, %r40;
	add.s64 	%rd40, %rd39, %rd38;
	shl.b64 	%rd41, %rd40, 2;
	add.s64 	%rd42, %rd2, %rd41;
	ld.global.f32 	%f43, [%rd42+4];
	mul.wide.s32 	%rd43, %r19, 4;
	add.s64 	%rd44, %rd37, %rd43;
	ld.global.f32 	%f44, [%rd44];
	fma.rn.f32 	%f45, %f43, %f44, %f42;
	ld.global.f32 	%f46, [%rd42+8];
	add.s64 	%rd45, %rd44, %rd43;
	ld.global.f32 	%f47, [%rd45];
	fma.rn.f32 	%f48, %f46, %f47, %f45;
	ld.global.f32 	%f49, [%rd42+12];
	add.s64 	%rd46, %rd45, %rd43;
	ld.global.f32 	%f50, [%rd46];
	fma.rn.f32 	%f66, %f49, %f50, %f48;
	add.s32 	%r40, %r40, 4;
$L__BB0_7:
	setp.eq.s32 	%p6, %r13, 0;
	@%p6 bra 	$L__BB0_12;
	setp.eq.s32 	%p7, %r13, 1;
	@%p7 bra 	$L__BB0_10;
	add.s32 	%r31, %r40, %r3;
	mul.wide.u32 	%rd47, %r31, 4;
	add.s64 	%rd48, %rd2, %rd47;
	ld.global.f32 	%f52, [%rd48];
	mad.lo.s32 	%r32, %r40, %r19, %r1;
	mul.wide.s32 	%rd49, %r32, 4;
	add.s64 	%rd50, %rd1, %rd49;
	ld.global.f32 	%f53, [%rd50];
	fma.rn.f32 	%f54, %f52, %f53, %f66;
	cvt.u64.u32 	%rd51, %r3;
	cvt.u64.u32 	%rd52, %r40;
	add.s64 	%rd53, %rd52, %rd51;
	shl.b64 	%rd54, %rd53, 2;
	add.s64 	%rd55, %rd2, %rd54;
	ld.global.f32 	%f55, [%rd55+4];
	mul.wide.s32 	%rd56, %r19, 4;
	add.s64 	%rd57, %rd50, %rd56;
	ld.global.f32 	%f56, [%rd57];
	fma.rn.f32 	%f66, %f55, %f56, %f54;
	add.s32 	%r40, %r40, 2;
$L__BB0_10:
	and.b32  	%r33, %r19, 1;
	setp.eq.b32 	%p8, %r33, 1;
	not.pred 	%p9, %p8;
	@%p9 bra 	$L__BB0_12;
	add.s32 	%r34, %r40, %r3;
	mul.wide.u32 	%rd58, %r34, 4;
	add.s64 	%rd59, %rd2, %rd58;
	ld.global.f32 	%f57, [%rd59];
	mad.lo.s32 	%r35, %r40, %r19, %r1;
	mul.wide.s32 	%rd60, %r35, 4;
	add.s64 	%rd61, %rd1, %rd60;
	ld.global.f32 	%f58, [%rd61];
	fma.rn.f32 	%f66, %f57, %f58, %f66;
$L__BB0_12:
	ld.param.u64 	%rd65, [_Z4mmulPKfS0_Pfi_param_2];
	add.s32 	%r36, %r3, %r1;
	cvta.to.global.u64 	%rd62, %rd65;
	mul.wide.s32 	%rd63, %r36, 4;
	add.s64 	%rd64, %rd62, %rd63;
	st.global.f32 	[%rd64], %f66;
$L__BB0_13:
	ret;

}


// ===== COMPILED SASS (sm_100) =====

	.target	sm_100

	.elftype	@"ET_EXEC"


//--------------------- .note.nv.tkinfo           --------------------------
	.section	.note.nv.tkinfo,"",@"SHT_NOTE"
	.sectionflags	@"SHF_NOTE_NV_TKINFO"
	.tkinfo
        /*0018*/ 	.word	0x00000002
        /*0030*/ 	.string	""
        /*0030*/ 	.string	"ptxas"
        /*0030*/ 	.string	"Cuda compilation tools, release 13.0, V13.0.88"
        /*0030*/ 	.string	"Build cuda_13.0.r13.0/compiler.36424714_0"
        /*0030*/ 	.string	"-arch sm_100 -m 64 "



//--------------------- .note.nv.cuinfo           --------------------------
	.section	.note.nv.cuinfo,"",@"SHT_NOTE"
	.sectionflags	@"SHF_NOTE_NV_CUINFO"
        /*0018*/ 	.short	0x0002
        /*001a*/ 	.short	0x0064
        /*001c*/ 	.short	0x0082
	.zero		2


//--------------------- .nv.info                  --------------------------
	.section	.nv.info,"",@"SHT_CUDA_INFO"
	.align	4


	//----- nvinfo : EIATTR_REGCOUNT
	.align		4
        /*0000*/ 	.byte	0x04, 0x2f
        /*0002*/ 	.short	(.L_1 - .L_0)
	.align		4
.L_0:
        /*0004*/ 	.word	index@(_Z4mmulPKfS0_Pfi)
        /*0008*/ 	.word	0x0000001e


	//----- nvinfo : EIATTR_FRAME_SIZE
	.align		4
.L_1:
        /*000c*/ 	.byte	0x04, 0x11
        /*000e*/ 	.short	(.L_3 - .L_2)
	.align		4
.L_2:
        /*0010*/ 	.word	index@(_Z4mmulPKfS0_Pfi)
        /*0014*/ 	.word	0x00000000


	//----- nvinfo : EIATTR_MIN_STACK_SIZE
	.align		4
.L_3:
        /*0018*/ 	.byte	0x04, 0x12
        /*001a*/ 	.short	(.L_5 - .L_4)
	.align		4
.L_4:
        /*001c*/ 	.word	index@(_Z4mmulPKfS0_Pfi)
        /*0020*/ 	.word	0x00000000
.L_5:


//--------------------- .nv.compat                --------------------------
	.section	.nv.compat,"",@"SHT_CUDA_COMPAT_INFO"
	.align	4
        /*0000*/ 	.byte	0x02, 0x09, 0x00, 0x00, 0x02, 0x02, 0x01, 0x00, 0x02, 0x05, 0x05, 0x00, 0x03, 0x07, 0x01, 0x01
        /*0010*/ 	.byte	0x02, 0x03, 0x00, 0x00, 0x02, 0x06, 0x01, 0x00, 0x04, 0x0b, 0x08, 0x00, 0x09, 0x00, 0x00, 0x00
        /*0020*/ 	.byte	0x00, 0x00, 0x00, 0x00


//--------------------- .nv.info._Z4mmulPKfS0_Pfi --------------------------
	.section	.nv.info._Z4mmulPKfS0_Pfi,"",@"SHT_CUDA_INFO"
	.sectionflags	@""
	.align	4


	//----- nvinfo : EIATTR_CUDA_API_VERSION
	.align		4
        /*0000*/ 	.byte	0x04, 0x37
        /*0002*/ 	.short	(.L_7 - .L_6)
.L_6:
        /*0004*/ 	.word	0x00000082


	//----- nvinfo : EIATTR_KPARAM_INFO
	.align		4
.L_7:
        /*0008*/ 	.byte	0x04, 0x17
        /*000a*/ 	.short	(.L_9 - .L_8)
.L_8:
        /*000c*/ 	.word	0x00000000
        /*0010*/ 	.short	0x0003
        /*0012*/ 	.short	0x0018
        /*0014*/ 	.byte	0x00, 0xf0, 0x11, 0x00


	//----- nvinfo : EIATTR_KPARAM_INFO
	.align		4
.L_9:
        /*0018*/ 	.byte	0x04, 0x17
        /*001a*/ 	.short	(.L_11 - .L_10)
.L_10:
        /*001c*/ 	.word	0x00000000
        /*0020*/ 	.short	0x0002
        /*0022*/ 	.short	0x0010
        /*0024*/ 	.byte	0x00, 0xf5, 0x21, 0x00


	//----- nvinfo : EIATTR_KPARAM_INFO
	.align		4
.L_11:
        /*0028*/ 	.byte	0x04, 0x17
        /*002a*/ 	.short	(.L_13 - .L_12)
.L_12:
        /*002c*/ 	.word	0x00000000
        /*0030*/ 	.short	0x0001
        /*0032*/ 	.short	0x0008
        /*0034*/ 	.byte	0x00, 0xf5, 0x21, 0x00


	//----- nvinfo : EIATTR_KPARAM_INFO
	.align		4
.L_13:
        /*0038*/ 	.byte	0x04, 0x17
        /*003a*/ 	.short	(.L_15 - .L_14)
.L_14:
        /*003c*/ 	.word	0x00000000
        /*0040*/ 	.short	0x0000
        /*0042*/ 	.short	0x0000
        /*0044*/ 	.byte	0x00, 0xf5, 0x21, 0x00


	//----- nvinfo : EIATTR_SPARSE_MMA_MASK
	.align		4
.L_15:
        /*0048*/ 	.byte	0x03, 0x50
        /*004a*/ 	.short	0x0000


	//----- nvinfo : EIATTR_MAXREG_COUNT
	.align		4
        /*004c*/ 	.byte	0x03, 0x1b
        /*004e*/ 	.short	0x00ff


	//----- nvinfo : EIATTR_MERCURY_ISA_VERSION
	.align		4
        /*0050*/ 	.byte	0x03, 0x5f
        /*0052*/ 	.short	0x0101


	//----- nvinfo : EIATTR_VRC_CTA_INIT_COUNT
	.align		4
        /*0054*/ 	.byte	0x02, 0x4a
	.zero		1
	.zero		1


	//----- nvinfo : EIATTR_EXIT_INSTR_OFFSETS
	.align		4
        /*0058*/ 	.byte	0x04, 0x1c
        /*005a*/ 	.short	(.L_17 - .L_16)


	//   ....[0]....
.L_16:
        /*005c*/ 	.word	0x000000c0


	//   ....[1]....
        /*0060*/ 	.word	0x00000a90


	//----- nvinfo : EIATTR_CBANK_PARAM_SIZE
	.align		4
.L_17:
        /*0064*/ 	.byte	0x03, 0x19
        /*0066*/ 	.short	0x001c


	//----- nvinfo : EIATTR_PARAM_CBANK
	.align		4
        /*0068*/ 	.byte	0x04, 0x0a
        /*006a*/ 	.short	(.L_19 - .L_18)
	.align		4
.L_18:
        /*006c*/ 	.word	index@(.nv.constant0._Z4mmulPKfS0_Pfi)
        /*0070*/ 	.short	0x0380
        /*0072*/ 	.short	0x001c


	//----- nvinfo : EIATTR_SW_WAR
	.align		4
.L_19:
        /*0074*/ 	.byte	0x04, 0x36
        /*0076*/ 	.short	(.L_21 - .L_20)
.L_20:
        /*0078*/ 	.word	0x00000008
.L_21:


//--------------------- .nv.callgraph             --------------------------
	.section	.nv.callgraph,"",@"SHT_CUDA_CALLGRAPH"
	.align	4
	.sectionentsize	8
	.align		4
        /*0000*/ 	.word	0x00000000
	.align		4
        /*0004*/ 	.word	0xffffffff
	.align		4
        /*0008*/ 	.word	0x00000000
	.align		4
        /*000c*/ 	.word	0xfffffffe
	.align		4
        /*0010*/ 	.word	0x00000000
	.align		4
        /*0014*/ 	.word	0xfffffffd
	.align		4
        /*0018*/ 	.word	0x00000000
	.align		4
        /*001c*/ 	.word	0xfffffffc


//--------------------- .text._Z4mmulPKfS0_Pfi    --------------------------
	.section	.text._Z4mmulPKfS0_Pfi,"ax",@progbits
	.align	128
        .global         _Z4mmulPKfS0_Pfi
        .type           _Z4mmulPKfS0_Pfi,@function
        .size           _Z4mmulPKfS0_Pfi,(.L_x_5 - _Z4mmulPKfS0_Pfi)
        .other          _Z4mmulPKfS0_Pfi,@"STO_CUDA_ENTRY STV_DEFAULT"
_Z4mmulPKfS0_Pfi:
.text._Z4mmulPKfS0_Pfi:
[----:B------:R-:W-:Y:S01]  /*0000*/  LDC R1, c[0x0][0x37c] ;  /* 0x0000df00ff017b82 */ /* 0x000fe20000000800 */
[----:B------:R-:W0:Y:S01]  /*0010*/  S2R R0, SR_CTAID.X ;  /* 0x0000000000007919 */ /* 0x000e220000002500 */
[----:B------:R-:W0:Y:S01]  /*0020*/  LDCU UR4, c[0x0][0x360] ;  /* 0x00006c00ff0477ac */ /* 0x000e220008000800 */
[----:B------:R-:W0:Y:S01]  /*0030*/  S2R R3, SR_TID.X ;  /* 0x0000000000037919 */ /* 0x000e220000002100 */
[----:B------:R-:W1:Y:S01]  /*0040*/  LDCU UR5, c[0x0][0x364] ;  /* 0x00006c80ff0577ac */ /* 0x000e620008000800 */
[----:B------:R-:W1:Y:S01]  /*0050*/  S2R R13, SR_CTAID.Y ;  /* 0x00000000000d7919 */ /* 0x000e620000002600 */
[----:B------:R-:W2:Y:S01]  /*0060*/  LDCU UR20, c[0x0][0x398] ;  /* 0x00007300ff1477ac */ /* 0x000ea20008000800 */
[----:B------:R-:W1:Y:S01]  /*0070*/  S2R R2, SR_TID.Y ;  /* 0x0000000000027919 */ /* 0x000e620000002200 */
[----:B0-----:R-:W-:Y:S02]  /*0080*/  IMAD R0, R0, UR4, R3 ;  /* 0x0000000400007c24 */ /* 0x001fe4000f8e0203 */
[----:B-1----:R-:W-:-:S05]  /*0090*/  IMAD R13, R13, UR5, R2 ;  /* 0x000000050d0d7c24 */ /* 0x002fca000f8e0202 */
[----:B------:R-:W-:-:S04]  /*00a0*/  VIMNMX R2, PT, PT, R0, R13, !PT ;  /* 0x0000000d00027248 */ /* 0x000fc80007fe0100 */
[----:B--2---:R-:W-:-:S13]  /*00b0*/  ISETP.GE.AND P0, PT, R2, UR20, PT ;  /* 0x0000001402007c0c */ /* 0x004fda000bf06270 */
[----:B------:R-:W-:Y:S05]  /*00c0*/  @P0 EXIT ;  /* 0x000000000000094d */ /* 0x000fea0003800000 */
[----:B------:R-:W-:Y:S01]  /*00d0*/  UISETP.GE.U32.AND UP0, UPT, UR20, 0x8, UPT ;  /* 0x000000081400788c */ /* 0x000fe2000bf06070 */
[----:B------:R-:W-:Y:S02]  /*00e0*/  HFMA2 R12, -RZ, RZ, 0, 0 ;  /* 0x00000000ff0c7431 */ /* 0x000fe400000001ff */
[----:B------:R-:W-:Y:S01]  /*00f0*/  IMAD R13, R13, UR20, RZ ;  /* 0x000000140d0d7c24 */ /* 0x000fe2000f8e02ff */
[----:B------:R-:W-:Y:S01]  /*0100*/  UMOV UR4, URZ ;  /* 0x000000ff00047c82 */ /* 0x000fe20008000000 */
[----:B------:R-:W0:Y:S04]  /*0110*/  LDCU.64 UR18, c[0x0][0x358] ;  /* 0x00006b00ff1277ac */ /* 0x000e280008000a00 */
[----:B------:R-:W-:Y:S05]  /*0120*/  BRA.U !UP0, `(.L_x_0) ;  /* 0x0000000508047547 */ /* 0x000fea000b800000 */
[----:B------:R-:W1:Y:S01]  /*0130*/  LDCU.128 UR24, c[0x0][0x380] ;  /* 0x00007000ff1877ac */ /* 0x000e620008000c00 */
[----:B------:R-:W-:Y:S02]  /*0140*/  MOV R12, RZ ;  /* 0x000000ff000c7202 */ /* 0x000fe40000000f00 */
[----:B------:R-:W-:Y:S01]  /*0150*/  MOV R14, R0 ;  /* 0x00000000000e7202 */ /* 0x000fe20000000f00 */
[----:B------:R-:W-:-:S04]  /*0160*/  ULOP3.LUT UR4, UR20, 0x7ffffff8, URZ, 0xc0, !UPT ;  /* 0x7ffffff814047892 */ /* 0x000fc8000f8ec0ff */
[----:B------:R-:W-:Y:S01]  /*0170*/  UIADD3 UR5, UPT, UPT, -UR4, URZ, URZ ;  /* 0x000000ff04057290 */ /* 0x000fe2000fffe1ff */
[----:B-1----:R-:W-:Y:S01]  /*0180*/  MOV R2, UR24 ;  /* 0x0000001800027c02 */ /* 0x002fe20008000f00 */
[----:B------:R-:W-:Y:S01]  /*0190*/  UIMAD.WIDE UR6, UR20, 0x8, UR26 ;  /* 0x00000008140678a5 */ /* 0x000fe2000f8e021a */
[----:B------:R-:W-:Y:S01]  /*01a0*/  MOV R3, UR25 ;  /* 0x0000001900037c02 */ /* 0x000fe20008000f00 */
[----:B------:R-:W-:Y:S02]  /*01b0*/  UIMAD.WIDE UR8, UR20, 0xc, UR26 ;  /* 0x0000000c140878a5 */ /* 0x000fe4000f8e021a */
[----:B------:R-:W-:Y:S01]  /*01c0*/  UIMAD.WIDE UR10, UR20, 0x10, UR26 ;  /* 0x00000010140a78a5 */ /* 0x000fe2000f8e021a */
[----:B------:R-:W-:Y:S01]  /*01d0*/  IMAD.WIDE.U32 R2, R13, 0x4, R2 ;  /* 0x000000040d027825 */ /* 0x000fe200078e0002 */
[----:B------:R-:W-:Y:S02]  /*01e0*/  UIMAD.WIDE UR12, UR20, 0x14, UR26 ;  /* 0x00000014140c78a5 */ /* 0x000fe4000f8e021a */
[----:B------:R-:W-:Y:S01]  /*01f0*/  UIMAD.WIDE UR14, UR20, 0x18, UR26 ;  /* 0x00000018140e78a5 */ /* 0x000fe2000f8e021a */
[----:B------:R-:W-:Y:S01]  /*0200*/  IADD3 R2, P0, PT, R2, 0x10, RZ ;  /* 0x0000001002027810 */ /* 0x000fe20007f1e0ff */
[----:B------:R-:W-:-:S03]  /*0210*/  UIMAD.WIDE UR16, UR20, 0x1c, UR26 ;  /* 0x0000001c141078a5 */ /* 0x000fc6000f8e021a */
[----:B------:R-:W-:-:S09]  /*0220*/  IADD3.X R3, PT, PT, RZ, R3, RZ, P0, !PT ;  /* 0x00000003ff037210 */ /* 0x000fd200007fe4ff */
.L_x_1:
[----:B------:R-:W-:Y:S01]  /*0230*/  UIMAD.WIDE UR22, UR20, 0x4, UR26 ;  /* 0x00000004141678a5 */ /* 0x000fe2000f8e021a */
[----:B------:R-:W-:Y:S02]  /*0240*/  IMAD.MOV.U32 R23, RZ, RZ, 0x4 ;  /* 0x00000004ff177424 */ /* 0x000fe400078e00ff */
[----:B------:R-:W-:Y:S01]  /*0250*/  HFMA2 R11, -RZ, RZ, 0, 2.384185791015625e-07 ;  /* 0x00000004ff0b7431 */ /* 0x000fe200000001ff */
[----:B------:R-:W-:Y:S01]  /*0260*/  MOV R25, 0x4 ;  /* 0x0000000400197802 */ /* 0x000fe20000000f00 */
[----:B0-----:R-:W2:Y:S01]  /*0270*/  LDG.E R21, desc[UR18][R2.64+-0x10] ;  /* 0xfffff01202157981 */ /* 0x001ea2000c1e1900 */
[C---:B------:R-:W-:Y:S01]  /*0280*/  IMAD.WIDE R22, R14.reuse, R23, UR26 ;  /* 0x0000001a0e167e25 */ /* 0x040fe2000f8e0217 */
[----:B------:R-:W-:Y:S02]  /*0290*/  MOV R8, UR22 ;  /* 0x0000001600087c02 */ /* 0x000fe40008000f00 */
[----:B------:R-:W-:Y:S01]  /*02a0*/  MOV R9, UR23 ;  /* 0x0000001700097c02 */ /* 0x000fe20008000f00 */
[----:B------:R-:W3:Y:S02]  /*02b0*/  LDG.E R19, desc[UR18][R2.64+-0xc] ;  /* 0xfffff41202137981 */ /* 0x000ee4000c1e1900 */
[----:B------:R-:W-:-:S02]  /*02c0*/  IMAD.WIDE R8, R14, 0x4, R8 ;  /* 0x000000040e087825 */ /* 0x000fc400078e0208 */
[----:B------:R-:W2:Y:S01]  /*02d0*/  LDG.E R22, desc[UR18][R22.64] ;  /* 0x0000001216167981 */ /* 0x000ea2000c1e1900 */
[----:B------:R-:W-:Y:S01]  /*02e0*/  MOV R5, 0x4 ;  /* 0x0000000400057802 */ /* 0x000fe20000000f00 */
[C---:B------:R-:W-:Y:S02]  /*02f0*/  IMAD.WIDE R24, R14.reuse, R25, UR6 ;  /* 0x000000060e187e25 */ /* 0x040fe4000f8e0219 */
[----:B------:R0:W3:Y:S02]  /*0300*/  LDG.E R20, desc[UR18][R8.64] ;  /* 0x0000001208147981 */ /* 0x0000e4000c1e1900 */
[----:B------:R-:W-:Y:S02]  /*0310*/  IMAD.WIDE R10, R14, R11, UR8 ;  /* 0x000000080e0a7e25 */ /* 0x000fe4000f8e020b */
[----:B------:R-:W4:Y:S04]  /*0320*/  LDG.E R18, desc[UR18][R24.64] ;  /* 0x0000001218127981 */ /* 0x000f28000c1e1900 */
[----:B------:R-:W4:Y:S01]  /*0330*/  LDG.E R17, desc[UR18][R2.64+-0x8] ;  /* 0xfffff81202117981 */ /* 0x000f22000c1e1900 */
[----:B0-----:R-:W-:-:S02]  /*0340*/  HFMA2 R9, -RZ, RZ, 0, 2.384185791015625e-07 ;  /* 0x00000004ff097431 */ /* 0x001fc400000001ff */
[----:B------:R-:W-:Y:S01]  /*0350*/  IMAD.MOV.U32 R7, RZ, RZ, 0x4 ;  /* 0x00000004ff077424 */ /* 0x000fe200078e00ff */
[----:B------:R0:W5:Y:S01]  /*0360*/  LDG.E R16, desc[UR18][R10.64] ;  /* 0x000000120a107981 */ /* 0x000162000c1e1900 */
[----:B------:R-:W-:-:S03]  /*0370*/  IMAD.WIDE R4, R14, R5, UR10 ;  /* 0x0000000a0e047e25 */ /* 0x000fc6000f8e0205 */
[----:B------:R-:W5:Y:S01]  /*0380*/  LDG.E R15, desc[UR18][R2.64+-0x4] ;  /* 0xfffffc12020f7981 */ /* 0x000f62000c1e1900 */
[C---:B------:R-:W-:Y:S01]  /*0390*/  IMAD.WIDE R6, R14.reuse, R7, UR12 ;  /* 0x0000000c0e067e25 */ /* 0x040fe2000f8e0207 */
[----:B------:R-:W-:Y:S02]  /*03a0*/  MOV R27, 0x4 ;  /* 0x00000004001b7802 */ /* 0x000fe40000000f00 */
[----:B------:R1:W5:Y:S01]  /*03b0*/  LDG.E R4, desc[UR18][R4.64] ;  /* 0x0000001204047981 */ /* 0x000362000c1e1900 */
[----:B------:R-:W-:-:S03]  /*03c0*/  IMAD.WIDE R8, R14, R9, UR14 ;  /* 0x0000000e0e087e25 */ /* 0x000fc6000f8e0209 */
[----:B------:R-:W5:Y:S01]  /*03d0*/  LDG.E R23, desc[UR18][R2.64] ;  /* 0x0000001202177981 */ /* 0x000f62000c1e1900 */
[----:B0-----:R-:W-:-:S03]  /*03e0*/  IMAD.WIDE R10, R14, R27, UR16 ;  /* 0x000000100e0a7e25 */ /* 0x001fc6000f8e021b */
[----:B------:R-:W5:Y:S04]  /*03f0*/  LDG.E R7, desc[UR18][R6.64] ;  /* 0x0000001206077981 */ /* 0x000f68000c1e1900 */
[----:B------:R-:W5:Y:S04]  /*0400*/  LDG.E R24, desc[UR18][R2.64+0x4] ;  /* 0x0000041202187981 */ /* 0x000f68000c1e1900 */
[----:B------:R-:W5:Y:S04]  /*0410*/  LDG.E R8, desc[UR18][R8.64] ;  /* 0x0000001208087981 */ /* 0x000f68000c1e1900 */
[----:B------:R-:W5:Y:S04]  /*0420*/  LDG.E R25, desc[UR18][R2.64+0x8] ;  /* 0x0000081202197981 */ /* 0x000f68000c1e1900 */
[----:B------:R-:W5:Y:S04]  /*0430*/  LDG.E R10, desc[UR18][R10.64] ;  /* 0x000000120a0a7981 */ /* 0x000f68000c1e1900 */
[----:B------:R0:W5:Y:S01]  /*0440*/  LDG.E R27, desc[UR18][R2.64+0xc] ;  /* 0x00000c12021b7981 */ /* 0x000162000c1e1900 */
[----:B------:R-:W-:-:S04]  /*0450*/  UIADD3 UR5, UPT, UPT, UR5, 0x8, URZ ;  /* 0x0000000805057890 */ /* 0x000fc8000fffe0ff */
[----:B------:R-:W-:Y:S01]  /*0460*/  UISETP.NE.AND UP0, UPT, UR5, URZ, UPT ;  /* 0x000000ff0500728c */ /* 0x000fe2000bf05270 */
[----:B-1----:R-:W-:Y:S02]  /*0470*/  MOV R5, UR20 ;  /* 0x0000001400057c02 */ /* 0x002fe40008000f00 */
[----:B0-----:R-:W-:Y:S02]  /*0480*/  IADD3 R2, P0, PT, R2, 0x20, RZ ;  /* 0x0000002002027810 */ /* 0x001fe40007f1e0ff */
[----:B------:R-:W-:Y:S02]  /*0490*/  LEA R14, R5, R14, 0x3 ;  /* 0x0000000e050e7211 */ /* 0x000fe400078e18ff */
[----:B------:R-:W-:Y:S01]  /*04a0*/  IADD3.X R3, PT, PT, RZ, R3, RZ, P0, !PT ;  /* 0x00000003ff037210 */ /* 0x000fe200007fe4ff */
[----:B--2---:R-:W-:-:S04]  /*04b0*/  FFMA R22, R21, R22, R12 ;  /* 0x0000001615167223 */ /* 0x004fc8000000000c */
[----:B---3--:R-:W-:-:S04]  /*04c0*/  FFMA R20, R19, R20, R22 ;  /* 0x0000001413147223 */ /* 0x008fc80000000016 */
[----:B----4-:R-:W-:-:S04]  /*04d0*/  FFMA R18, R17, R18, R20 ;  /* 0x0000001211127223 */ /* 0x010fc80000000014 */
[----:B-----5:R-:W-:-:S04]  /*04e0*/  FFMA R16, R15, R16, R18 ;  /* 0x000000100f107223 */ /* 0x020fc80000000012 */
[----:B------:R-:W-:-:S04]  /*04f0*/  FFMA R23, R23, R4, R16 ;  /* 0x0000000417177223 */ /* 0x000fc80000000010 */
[----:B------:R-:W-:-:S04]  /*0500*/  FFMA R24, R24, R7, R23 ;  /* 0x0000000718187223 */ /* 0x000fc80000000017 */
[----:B------:R-:W-:-:S04]  /*0510*/  FFMA R8, R25, R8, R24 ;  /* 0x0000000819087223 */ /* 0x000fc80000000018 */
[----:B------:R-:W-:Y:S01]  /*0520*/  FFMA R12, R27, R10, R8 ;  /* 0x0000000a1b0c7223 */ /* 0x000fe20000000008 */
[----:B------:R-:W-:Y:S06]  /*0530*/  BRA.U UP0, `(.L_x_1) ;  /* 0xfffffffd003c7547 */ /* 0x000fec000b83ffff */
.L_x_0:
[----:B------:R-:W-:-:S04]  /*0540*/  ULOP3.LUT UR6, UR20, 0x7, URZ, 0xc0, !UPT ;  /* 0x0000000714067892 */ /* 0x000fc8000f8ec0ff */
[----:B------:R-:W-:-:S09]  /*0550*/  UISETP.NE.AND UP0, UPT, UR6, URZ, UPT ;  /* 0x000000ff0600728c */ /* 0x000fd2000bf05270 */
[----:B------:R-:W-:Y:S05]  /*0560*/  BRA.U !UP0, `(.L_x_2) ;  /* 0x0000000508387547 */ /* 0x000fea000b800000 */
[----:B------:R-:W-:Y:S02]  /*0570*/  UISETP.GE.U32.AND UP0, UPT, UR6, 0x4, UPT ;  /* 0x000000040600788c */ /* 0x000fe4000bf06070 */
[----:B------:R-:W-:-:S04]  /*0580*/  ULOP3.LUT UR5, UR20, 0x3, URZ, 0xc0, !UPT ;  /* 0x0000000314057892 */ /* 0x000fc8000f8ec0ff */
[----:B------:R-:W-:-:S03]  /*0590*/  UISETP.NE.AND UP1, UPT, UR5, URZ, UPT ;  /* 0x000000ff0500728c */ /* 0x000fc6000bf25270 */
[----:B------:R-:W-:Y:S08]  /*05a0*/  BRA.U !UP0, `(.L_x_3) ;  /* 0x00000001087c7547 */ /* 0x000ff0000b800000 */
[----:B------:R-:W1:Y:S01]  /*05b0*/  LDC.64 R6, c[0x0][0x388] ;  /* 0x0000e200ff067b82 */ /* 0x000e620000000a00 */
[----:B------:R-:W2:Y:S01]  /*05c0*/  LDCU.64 UR6, c[0x0][0x380] ;  /* 0x00007000ff0677ac */ /* 0x000ea20008000a00 */
[----:B------:R-:W-:Y:S01]  /*05d0*/  IMAD.U32 R9, RZ, RZ, UR4 ;  /* 0x00000004ff097e24 */ /* 0x000fe2000f8e00ff */
[C---:B------:R-:W-:Y:S02]  /*05e0*/  IADD3 R3, PT, PT, R13.reuse, UR4, RZ ;  /* 0x000000040d037c10 */ /* 0x040fe4000fffe0ff */
[----:B------:R-:W-:Y:S01]  /*05f0*/  IADD3 R10, P0, PT, R13, UR4, RZ ;  /* 0x000000040d0a7c10 */ /* 0x000fe2000ff1e0ff */
[----:B------:R-:W-:Y:S01]  /*0600*/  IMAD R9, R9, UR20, R0 ;  /* 0x0000001409097c24 */ /* 0x000fe2000f8e0200 */
[----:B------:R-:W-:Y:S01]  /*0610*/  MOV R11, UR20 ;  /* 0x00000014000b7c02 */ /* 0x000fe20008000f00 */
[----:B------:R-:W3:Y:S01]  /*0620*/  LDC.64 R4, c[0x0][0x380] ;  /* 0x0000e000ff047b82 */ /* 0x000ee20000000a00 */
[----:B------:R-:W-:Y:S01]  /*0630*/  MOV R15, UR20 ;  /* 0x00000014000f7c02 */ /* 0x000fe20008000f00 */
[----:B-1----:R-:W-:Y:S01]  /*0640*/  IMAD.WIDE R6, R9, 0x4, R6 ;  /* 0x0000000409067825 */ /* 0x002fe200078e0206 */
[----:B------:R-:W-:-:S05]  /*0650*/  MOV R9, UR20 ;  /* 0x0000001400097c02 */ /* 0x000fca0008000f00 */
[----:B------:R-:W-:Y:S02]  /*0660*/  IMAD.WIDE R8, R9, 0x4, R6 ;  /* 0x0000000409087825 */ /* 0x000fe400078e0206 */
[----:B0-----:R-:W4:Y:S02]  /*0670*/  LDG.E R6, desc[UR18][R6.64] ;  /* 0x0000001206067981 */ /* 0x001f24000c1e1900 */
[----:B---3--:R-:W-:Y:S01]  /*0680*/  IMAD.WIDE.U32 R4, R3, 0x4, R4 ;  /* 0x0000000403047825 */ /* 0x008fe200078e0004 */
[----:B------:R-:W-:Y:S01]  /*0690*/  IADD3.X R3, PT, PT, RZ, RZ, RZ, P0, !PT ;  /* 0x000000ffff037210 */ /* 0x000fe200007fe4ff */
[----:B------:R-:W3:Y:S01]  /*06a0*/  LDG.E R17, desc[UR18][R8.64] ;  /* 0x0000001208117981 */ /* 0x000ee2000c1e1900 */
[----:B--2---:R-:W-:-:S03]  /*06b0*/  LEA R2, P0, R10, UR6, 0x2 ;  /* 0x000000060a027c11 */ /* 0x004fc6000f8010ff */
[----:B------:R-:W4:Y:S01]  /*06c0*/  LDG.E R5, desc[UR18][R4.64] ;  /* 0x0000001204057981 */ /* 0x000f22000c1e1900 */
[----:B------:R-:W-:Y:S01]  /*06d0*/  LEA.HI.X R3, R10, UR7, R3, 0x2, P0 ;  /* 0x000000070a037c11 */ /* 0x000fe200080f1403 */
[----:B------:R-:W-:-:S04]  /*06e0*/  IMAD.WIDE R10, R11, 0x4, R8 ;  /* 0x000000040b0a7825 */ /* 0x000fc800078e0208 */
[----:B------:R-:W3:Y:S01]  /*06f0*/  LDG.E R16, desc[UR18][R2.64+0x4] ;  /* 0x0000041202107981 */ /* 0x000ee2000c1e1900 */
[----:B------:R-:W-:-:S03]  /*0700*/  IMAD.WIDE R14, R15, 0x4, R10 ;  /* 0x000000040f0e7825 */ /* 0x000fc600078e020a */
[----:B------:R-:W2:Y:S04]  /*0710*/  LDG.E R19, desc[UR18][R10.64] ;  /* 0x000000120a137981 */ /* 0x000ea8000c1e1900 */
[----:B------:R-:W2:Y:S04]  /*0720*/  LDG.E R18, desc[UR18][R2.64+0x8] ;  /* 0x0000081202127981 */ /* 0x000ea8000c1e1900 */
[----:B------:R-:W5:Y:S04]  /*0730*/  LDG.E R20, desc[UR18][R2.64+0xc] ;  /* 0x00000c1202147981 */ /* 0x000f68000c1e1900 */
[----:B------:R-:W5:Y:S01]  /*0740*/  LDG.E R14, desc[UR18][R14.64] ;  /* 0x000000120e0e7981 */ /* 0x000f62000c1e1900 */
[----:B------:R-:W-:Y:S01]  /*0750*/  UIADD3 UR4, UPT, UPT, UR4, 0x4, URZ ;  /* 0x0000000404047890 */ /* 0x000fe2000fffe0ff */
[----:B----4-:R-:W-:-:S04]  /*0760*/  FFMA R5, R5, R6, R12 ;  /* 0x0000000605057223 */ /* 0x010fc8000000000c */
[----:B---3--:R-:W-:-:S04]  /*0770*/  FFMA R5, R16, R17, R5 ;  /* 0x0000001110057223 */ /* 0x008fc80000000005 */
[----:B--2---:R-:W-:-:S04]  /*0780*/  FFMA R5, R18, R19, R5 ;  /* 0x0000001312057223 */ /* 0x004fc80000000005 */
[----:B-----5:R-:W-:-:S07]  /*0790*/  FFMA R12, R20, R14, R5 ;  /* 0x0000000e140c7223 */ /* 0x020fce0000000005 */
.L_x_3:
[----:B------:R-:W-:Y:S05]  /*07a0*/  BRA.U !UP1, `(.L_x_2) ;  /* 0x0000000109a87547 */ /* 0x000fea000b800000 */
[----:B------:R-:W-:Y:S01]  /*07b0*/  UISETP.NE.AND UP0, UPT, UR5, 0x1, UPT ;  /* 0x000000010500788c */ /* 0x000fe2000bf05270 */
[----:B------:R-:W-:Y:S01]  /*07c0*/  MOV R7, UR4 ;  /* 0x0000000400077c02 */ /* 0x000fe20008000f00 */
[----:B------:R-:W-:Y:S02]  /*07d0*/  ULOP3.LUT UR5, UR20, 0x1, URZ, 0xc0, !UPT ;  /* 0x0000000114057892 */ /* 0x000fe4000f8ec0ff */
[----:B------:R-:W-:Y:S02]  /*07e0*/  MOV R15, UR20 ;  /* 0x00000014000f7c02 */ /* 0x000fe40008000f00 */
[----:B------:R-:W-:Y:S01]  /*07f0*/  UISETP.NE.U32.AND UP1, UPT, UR5, 0x1, UPT ;  /* 0x000000010500788c */ /* 0x000fe2000bf25070 */
[----:B------:R-:W-:-:S04]  /*0800*/  PLOP3.LUT P1, PT, PT, PT, UP0, 0x80, 0x8 ;  /* 0x000000000008781c */ /* 0x000fc80003f2f008 */
[----:B------:R-:W1:Y:S01]  /*0810*/  @UP0 LDCU.128 UR8, c[0x0][0x380] ;  /* 0x00007000ff0807ac */ /* 0x000e620008000c00 */
[----:B------:R-:W-:Y:S01]  /*0820*/  PLOP3.LUT P0, PT, PT, PT, UP1, 0x80, 0x8 ;  /* 0x000000000008781c */ /* 0x000fe20003f0f018 */
[----:B------:R-:W2:Y:S04]  /*0830*/  @UP0 LDCU.64 UR6, c[0x0][0x380] ;  /* 0x00007000ff0607ac */ /* 0x000ea80008000a00 */
[----:B------:R-:W3:Y:S03]  /*0840*/  @!UP1 LDCU.128 UR12, c[0x0][0x380] ;  /* 0x00007000ff0c97ac */ /* 0x000ee60008000c00 */
[C---:B------:R-:W-:Y:S02]  /*0850*/  @P1 IADD3 R3, PT, PT, R13.reuse, UR4, RZ ;  /* 0x000000040d031c10 */ /* 0x040fe4000fffe0ff */
[----:B------:R-:W-:Y:S01]  /*0860*/  @P1 IADD3 R6, P2, PT, R13, UR4, RZ ;  /* 0x000000040d061c10 */ /* 0x000fe2000ff5e0ff */
[----:B------:R-:W-:Y:S01]  /*0870*/  @UP0 UIADD3 UR4, UPT, UPT, UR4, 0x2, URZ ;  /* 0x0000000204040890 */ /* 0x000fe2000fffe0ff */
[----:B-1----:R-:W-:Y:S01]  /*0880*/  MOV R11, UR9 ;  /* 0x00000009000b7c02 */ /* 0x002fe20008000f00 */
[----:B------:R-:W-:Y:S01]  /*0890*/  IMAD.U32 R10, RZ, RZ, UR8 ;  /* 0x00000008ff0a7e24 */ /* 0x000fe2000f8e00ff */
[----:B------:R-:W-:-:S02]  /*08a0*/  MOV R4, UR10 ;  /* 0x0000000a00047c02 */ /* 0x000fc40008000f00 */
[----:B------:R-:W-:Y:S01]  /*08b0*/  MOV R5, UR11 ;  /* 0x0000000b00057c02 */ /* 0x000fe20008000f00 */
[----:B------:R-:W-:-:S04]  /*08c0*/  @P1 IMAD.WIDE.U32 R10, R3, 0x4, R10 ;  /* 0x00000004030a1825 */ /* 0x000fc800078e000a */
[----:B------:R-:W-:Y:S01]  /*08d0*/  @P1 IMAD R3, R7, UR20, R0 ;  /* 0x0000001407031c24 */ /* 0x000fe2000f8e0200 */
[----:B------:R-:W-:Y:S01]  /*08e0*/  @P1 IADD3.X R7, PT, PT, RZ, RZ, RZ, P2, !PT ;  /* 0x000000ffff071210 */ /* 0x000fe200017fe4ff */
[----:B------:R-:W-:Y:S01]  /*08f0*/  IMAD.U32 R19, RZ, RZ, UR4 ;  /* 0x00000004ff137e24 */ /* 0x000fe2000f8e00ff */
[C---:B--2---:R-:W-:Y:S01]  /*0900*/  @P1 LEA R2, P2, R6.reuse, UR6, 0x2 ;  /* 0x0000000606021c11 */ /* 0x044fe2000f8410ff */
[----:B------:R-:W-:Y:S01]  /*0910*/  @P1 IMAD.WIDE R4, R3, 0x4, R4 ;  /* 0x0000000403041825 */ /* 0x000fe200078e0204 */
[----:B------:R-:W-:Y:S01]  /*0920*/  @!P0 IADD3 R17, PT, PT, R13, UR4, RZ ;  /* 0x000000040d118c10 */ /* 0x000fe2000fffe0ff */
[----:B0-----:R-:W2:Y:S01]  /*0930*/  @P1 LDG.E R11, desc[UR18][R10.64] ;  /* 0x000000120a0b1981 */ /* 0x001ea2000c1e1900 */
[----:B------:R-:W-:Y:S01]  /*0940*/  @P1 LEA.HI.X R3, R6, UR7, R7, 0x2, P2 ;  /* 0x0000000706031c11 */ /* 0x000fe200090f1407 */
[----:B------:R-:W-:Y:S01]  /*0950*/  @!P0 IMAD R19, R19, UR20, R0 ;  /* 0x0000001413138c24 */ /* 0x000fe2000f8e0200 */
[----:B---3--:R-:W-:Y:S01]  /*0960*/  MOV R6, UR12 ;  /* 0x0000000c00067c02 */ /* 0x008fe20008000f00 */
[----:B------:R-:W-:Y:S01]  /*0970*/  @P1 IMAD.WIDE R14, R15, 0x4, R4 ;  /* 0x000000040f0e1825 */ /* 0x000fe200078e0204 */
[----:B------:R-:W-:Y:S01]  /*0980*/  MOV R7, UR13 ;  /* 0x0000000d00077c02 */ /* 0x000fe20008000f00 */
[----:B------:R-:W2:Y:S01]  /*0990*/  @P1 LDG.E R4, desc[UR18][R4.64] ;  /* 0x0000001204041981 */ /* 0x000ea2000c1e1900 */
[----:B------:R-:W-:-:S02]  /*09a0*/  MOV R8, UR14 ;  /* 0x0000000e00087c02 */ /* 0x000fc40008000f00 */
[----:B------:R-:W-:Y:S01]  /*09b0*/  MOV R9, UR15 ;  /* 0x0000000f00097c02 */ /* 0x000fe20008000f00 */
[----:B------:R-:W-:Y:S01]  /*09c0*/  @!P0 IMAD.WIDE.U32 R6, R17, 0x4, R6 ;  /* 0x0000000411068825 */ /* 0x000fe200078e0006 */
[----:B------:R-:W3:Y:S03]  /*09d0*/  @P1 LDG.E R14, desc[UR18][R14.64] ;  /* 0x000000120e0e1981 */ /* 0x000ee6000c1e1900 */
[----:B------:R-:W-:Y:S01]  /*09e0*/  @!P0 IMAD.WIDE R8, R19, 0x4, R8 ;  /* 0x0000000413088825 */ /* 0x000fe200078e0208 */
[----:B------:R-:W3:Y:S04]  /*09f0*/  @P1 LDG.E R2, desc[UR18][R2.64+0x4] ;  /* 0x0000041202021981 */ /* 0x000ee8000c1e1900 */
[----:B------:R-:W4:Y:S04]  /*0a00*/  @!P0 LDG.E R7, desc[UR18][R6.64] ;  /* 0x0000001206078981 */ /* 0x000f28000c1e1900 */
[----:B------:R-:W4:Y:S01]  /*0a10*/  @!P0 LDG.E R8, desc[UR18][R8.64] ;  /* 0x0000001208088981 */ /* 0x000f22000c1e1900 */
[----:B--2---:R-:W-:-:S04]  /*0a20*/  @P1 FFMA R11, R11, R4, R12 ;  /* 0x000000040b0b1223 */ /* 0x004fc8000000000c */
[----:B---3--:R-:W-:-:S04]  /*0a30*/  @P1 FFMA R12, R2, R14, R11 ;  /* 0x0000000e020c1223 */ /* 0x008fc8000000000b */
[----:B----4-:R-:W-:-:S07]  /*0a40*/  @!P0 FFMA R12, R7, R8, R12 ;  /* 0x00000008070c8223 */ /* 0x010fce000000000c */
.L_x_2:
[----:B------:R-:W1:Y:S01]  /*0a50*/  LDC.64 R2, c[0x0][0x390] ;  /* 0x0000e400ff027b82 */ /* 0x000e620000000a00 */
[----:B------:R-:W-:-:S05]  /*0a60*/  IADD3 R13, PT, PT, R0, R13, RZ ;  /* 0x0000000d000d7210 */ /* 0x000fca0007ffe0ff */
[----:B-1----:R-:W-:-:S05]  /*0a70*/  IMAD.WIDE R2, R13, 0x4, R2 ;  /* 0x000000040d027825 */ /* 0x002fca00078e0202 */
[----:B0-----:R-:W-:Y:S01]  /*0a80*/  STG.E desc[UR18][R2.64], R12 ;  /* 0x0000000c02007986 */ /* 0x001fe2000c101912 */
[----:B------:R-:W-:Y:S05]  /*0a90*/  EXIT ;  /* 0x000000000000794d */ /* 0x000fea0003800000 */
.L_x_4:
[----:B------:R-:W-:-:S00]  /*0aa0*/  BRA `(.L_x_4) ;  /* 0xfffffffc00fc7947 */ /* 0x000fc0000383ffff */
[----:B------:R-:W-:-:S00]  /*0ab0*/  NOP ;  /* 0x0000000000007918 */ /* 0x000fc00000000000 */
        /* <DEDUP_REMOVED lines=12> */
.L_x_5:


//--------------------- .nv.shared.reserved.0     --------------------------
	.section	.nv.shared.reserved.0,"aw",@nobits
	.weak		__nv_reservedSMEM_offset_0_alias
	.size		__nv_reservedSMEM_offset_0_alias, 0, 64
	.other		__nv_reservedSMEM_offset_0_alias,@"STO_CUDA_RESERVED_SHARED STV_DEFAULT"
__nv_reservedSMEM_offset_0_alias:
	.zero		0
	.zero		64


//--------------------- .nv.constant0._Z4mmulPKfS0_Pfi --------------------------
	.section	.nv.constant0._Z4mmulPKfS0_Pfi,"a",@progbits
	.sectionflags	@""
	.align	4
.nv.constant0._Z4mmulPKfS0_Pfi:
	.zero		924


//--------------------- SYMBOLS --------------------------

	.type		.nv.reservedSmem.offset0,@object
	.size		.nv.reservedSmem.offset0,0x4
